	.headerflags	@"EF_CUDA_TEXMODE_UNIFIED EF_CUDA_64BIT_ADDRESS EF_CUDA_ACCELERATORS EF_CUDA_SM90 EF_CUDA_VIRTUAL_SM(EF_CUDA_SM90)"
	.elftype	@"ET_EXEC"


//--------------------- .nv.info                  --------------------------
	.section	.nv.info,"",@"SHT_CUDA_INFO"
	.align	4


	//----- nvinfo : EIATTR_REGCOUNT
	.align		4
        /*0000*/ 	.byte	0x04, 0x2f
        /*0002*/ 	.short	(.L_3 - .L_2)
	.align		4
.L_2:
        /*0004*/ 	.word	index@(triton_poi_fused__native_batch_norm_legit_no_training_add_convolution_27)
        /*0008*/ 	.word	0x0000001c


	//----- nvinfo : EIATTR_MIN_STACK_SIZE
	.align		4
.L_3:
        /*000c*/ 	.byte	0x04, 0x12
        /*000e*/ 	.short	(.L_5 - .L_4)
	.align		4
.L_4:
        /*0010*/ 	.word	index@(triton_poi_fused__native_batch_norm_legit_no_training_add_convolution_27)
        /*0014*/ 	.word	0x00000000


	//----- nvinfo : EIATTR_FRAME_SIZE
	.align		4
.L_5:
        /*0018*/ 	.byte	0x04, 0x11
        /*001a*/ 	.short	(.L_7 - .L_6)
	.align		4
.L_6:
        /*001c*/ 	.word	index@(triton_poi_fused__native_batch_norm_legit_no_training_add_convolution_27)
        /*0020*/ 	.word	0x00000000


	//----- nvinfo : EIATTR_MIN_STACK_SIZE
	.align		4
.L_7:
        /*0024*/ 	.byte	0x04, 0x12
        /*0026*/ 	.short	(.L_9 - .L_8)
	.align		4
.L_8:
        /*0028*/ 	.word	index@(triton_poi_fused__native_batch_norm_legit_no_training_add_convolution_27)
        /*002c*/ 	.word	0x00000000
.L_9:


//--------------------- .nv.info.triton_poi_fused__native_batch_norm_legit_no_training_add_convolution_27 --------------------------
	.section	.nv.info.triton_poi_fused__native_batch_norm_legit_no_training_add_convolution_27,"",@"SHT_CUDA_INFO"
	.sectionflags	@""
	.align	4


	//----- nvinfo : EIATTR_CUDA_API_VERSION
	.align		4
        /*0000*/ 	.byte	0x04, 0x37
        /*0002*/ 	.short	(.L_11 - .L_10)
.L_10:
        /*0004*/ 	.word	0x0000007c


	//----- nvinfo : EIATTR_KPARAM_INFO
	.align		4
.L_11:
        /*0008*/ 	.byte	0x04, 0x17
        /*000a*/ 	.short	(.L_13 - .L_12)
.L_12:
        /*000c*/ 	.word	0x00000000
        /*0010*/ 	.short	0x0008
        /*0012*/ 	.short	0x0040
        /*0014*/ 	.byte	0x00, 0xf0, 0x11, 0x00


	//----- nvinfo : EIATTR_KPARAM_INFO
	.align		4
.L_13:
        /*0018*/ 	.byte	0x04, 0x17
        /*001a*/ 	.short	(.L_15 - .L_14)
.L_14:
        /*001c*/ 	.word	0x00000000
        /*0020*/ 	.short	0x0007
        /*0022*/ 	.short	0x0038
        /*0024*/ 	.byte	0x00, 0xf4, 0x21, 0x00


	//----- nvinfo : EIATTR_KPARAM_INFO
	.align		4
.L_15:
        /*0028*/ 	.byte	0x04, 0x17
        /*002a*/ 	.short	(.L_17 - .L_16)
.L_16:
        /*002c*/ 	.word	0x00000000
        /*0030*/ 	.short	0x0006
        /*0032*/ 	.short	0x0030
        /*0034*/ 	.byte	0x00, 0xf4, 0x21, 0x00


	//----- nvinfo : EIATTR_KPARAM_INFO
	.align		4
.L_17:
        /*0038*/ 	.byte	0x04, 0x17
        /*003a*/ 	.short	(.L_19 - .L_18)
.L_18:
        /*003c*/ 	.word	0x00000000
        /*0040*/ 	.short	0x0005
        /*0042*/ 	.short	0x0028
        /*0044*/ 	.byte	0x00, 0xf4, 0x21, 0x00


	//----- nvinfo : EIATTR_KPARAM_INFO
	.align		4
.L_19:
        /*0048*/ 	.byte	0x04, 0x17
        /*004a*/ 	.short	(.L_21 - .L_20)
.L_20:
        /*004c*/ 	.word	0x00000000
        /*0050*/ 	.short	0x0004
        /*0052*/ 	.short	0x0020
        /*0054*/ 	.byte	0x00, 0xf4, 0x21, 0x00


	//----- nvinfo : EIATTR_KPARAM_INFO
	.align		4
.L_21:
        /*0058*/ 	.byte	0x04, 0x17
        /*005a*/ 	.short	(.L_23 - .L_22)
.L_22:
        /*005c*/ 	.word	0x00000000
        /*0060*/ 	.short	0x0003
        /*0062*/ 	.short	0x0018
        /*0064*/ 	.byte	0x00, 0xf4, 0x21, 0x00


	//----- nvinfo : EIATTR_KPARAM_INFO
	.align		4
.L_23:
        /*0068*/ 	.byte	0x04, 0x17
        /*006a*/ 	.short	(.L_25 - .L_24)
.L_24:
        /*006c*/ 	.word	0x00000000
        /*0070*/ 	.short	0x0002
        /*0072*/ 	.short	0x0010
        /*0074*/ 	.byte	0x00, 0xf4, 0x21, 0x00


	//----- nvinfo : EIATTR_KPARAM_INFO
	.align		4
.L_25:
        /*0078*/ 	.byte	0x04, 0x17
        /*007a*/ 	.short	(.L_27 - .L_26)
.L_26:
        /*007c*/ 	.word	0x00000000
        /*0080*/ 	.short	0x0001
        /*0082*/ 	.short	0x0008
        /*0084*/ 	.byte	0x00, 0xf4, 0x21, 0x00


	//----- nvinfo : EIATTR_KPARAM_INFO
	.align		4
.L_27:
        /*0088*/ 	.byte	0x04, 0x17
        /*008a*/ 	.short	(.L_29 - .L_28)
.L_28:
        /*008c*/ 	.word	0x00000000
        /*0090*/ 	.short	0x0000
        /*0092*/ 	.short	0x0000
        /*0094*/ 	.byte	0x00, 0xf4, 0x21, 0x00


	//----- nvinfo : EIATTR_SPARSE_MMA_MASK
	.align		4
.L_29:
        /*0098*/ 	.byte	0x03, 0x50
        /*009a*/ 	.short	0x0000


	//----- nvinfo : EIATTR_MAXREG_COUNT
	.align		4
        /*009c*/ 	.byte	0x03, 0x1b
        /*009e*/ 	.short	0x00ff


	//----- nvinfo : EIATTR_EXIT_INSTR_OFFSETS
	.align		4
        /*00a0*/ 	.byte	0x04, 0x1c
        /*00a2*/ 	.short	(.L_31 - .L_30)


	//   ....[0]....
.L_30:
        /*00a4*/ 	.word	0x00000420


	//----- nvinfo : EIATTR_REQNTID
	.align		4
.L_31:
        /*00a8*/ 	.byte	0x04, 0x10
        /*00aa*/ 	.short	(.L_33 - .L_32)
.L_32:
        /*00ac*/ 	.word	0x00000100
        /*00b0*/ 	.word	0x00000001
        /*00b4*/ 	.word	0x00000001


	//----- nvinfo : EIATTR_CBANK_PARAM_SIZE
	.align		4
.L_33:
        /*00b8*/ 	.byte	0x03, 0x19
        /*00ba*/ 	.short	0x0044


	//----- nvinfo : EIATTR_PARAM_CBANK
	.align		4
        /*00bc*/ 	.byte	0x04, 0x0a
        /*00be*/ 	.short	(.L_35 - .L_34)
	.align		4
.L_34:
        /*00c0*/ 	.word	index@(.nv.constant0.triton_poi_fused__native_batch_norm_legit_no_training_add_convolution_27)
        /*00c4*/ 	.short	0x0210
        /*00c6*/ 	.short	0x0044


	//----- nvinfo : EIATTR_SW_WAR
	.align		4
.L_35:
        /*00c8*/ 	.byte	0x04, 0x36
        /*00ca*/ 	.short	(.L_37 - .L_36)
.L_36:
        /*00cc*/ 	.word	0x00000008
.L_37:


//--------------------- .nv.callgraph             --------------------------
	.section	.nv.callgraph,"",@"SHT_CUDA_CALLGRAPH"
	.align	4
	.sectionentsize	8
	.align		4
        /*0000*/ 	.word	0x00000000
	.align		4
        /*0004*/ 	.word	0xffffffff
	.align		4
        /*0008*/ 	.word	0x00000000
	.align		4
        /*000c*/ 	.word	0xfffffffe
	.align		4
        /*0010*/ 	.word	0x00000000
	.align		4
        /*0014*/ 	.word	0xfffffffd
	.align		4
        /*0018*/ 	.word	0x00000000
	.align		4
        /*001c*/ 	.word	0xfffffffc


//--------------------- .nv.constant4             --------------------------
	.section	.nv.constant4,"a",@progbits
	.align	8
	.align		8
.nv.constant4:
        /*0000*/ 	.dword	_$_str
	.align		8
        /*0008*/ 	.dword	_$_str_$_2


//--------------------- .text.triton_poi_fused__native_batch_norm_legit_no_training_add_convolution_27 --------------------------
	.section	.text.triton_poi_fused__native_batch_norm_legit_no_training_add_convolution_27,"ax",@progbits
	.align	128
        .global         triton_poi_fused__native_batch_norm_legit_no_training_add_convolution_27
        .type           triton_poi_fused__native_batch_norm_legit_no_training_add_convolution_27,@function
        .size           triton_poi_fused__native_batch_norm_legit_no_training_add_convolution_27,(.L_x_1 - triton_poi_fused__native_batch_norm_legit_no_training_add_convolution_27)
        .other          triton_poi_fused__native_batch_norm_legit_no_training_add_convolution_27,@"STO_CUDA_ENTRY STV_DEFAULT"
triton_poi_fused__native_batch_norm_legit_no_training_add_convolution_27:
.text.triton_poi_fused__native_batch_norm_legit_no_training_add_convolution_27:
[----:B------:R-:W-:Y:S01]  /*0000*/  LDC R1, c[0x0][0x28] ;  /* 0x00000a00ff017b82 */ /* 0x000fe20000000800 */
[----:B------:R-:W1:Y:S07]  /*0010*/  S2R R0, SR_TID.X ;  /* 0x0000000000007919 */ /* 0x000e6e0000002100 */
[----:B------:R-:W2:Y:S01]  /*0020*/  LDC.64 R12, c[0x0][0x230] ;  /* 0x00008c00ff0c7b82 */ /* 0x000ea20000000a00 */
[----:B------:R-:W-:Y:S01]  /*0030*/  ULDC.64 UR4, c[0x0][0x208] ;  /* 0x0000820000047ab9 */ /* 0x000fe20000000a00 */
[----:B------:R-:W3:Y:S06]  /*0040*/  S2R R5, SR_CTAID.X ;  /* 0x0000000000057919 */ /* 0x000eec0000002500 */
[----:B------:R-:W4:Y:S08]  /*0050*/  LDC.64 R16, c[0x0][0x218] ;  /* 0x00008600ff107b82 */ /* 0x000f300000000a00 */
[----:B------:R-:W5:Y:S08]  /*0060*/  LDC.64 R8, c[0x0][0x220] ;  /* 0x00008800ff087b82 */ /* 0x000f700000000a00 */
[----:B------:R-:W4:Y:S01]  /*0070*/  LDC.64 R10, c[0x0][0x228] ;  /* 0x00008a00ff0a7b82 */ /* 0x000f220000000a00 */
[----:B-1----:R-:W-:-:S07]  /*0080*/  SHF.L.U32 R0, R0, 0x1, RZ ;  /* 0x0000000100007819 */ /* 0x002fce00000006ff */
[----:B------:R-:W1:Y:S01]  /*0090*/  LDC.64 R6, c[0x0][0x238] ;  /* 0x00008e00ff067b82 */ /* 0x000e620000000a00 */
[----:B---3--:R-:W-:Y:S02]  /*00a0*/  SHF.R.S32.HI R3, RZ, 0x16, R5 ;  /* 0x00000016ff037819 */ /* 0x008fe40000011405 */
[----:B------:R-:W-:Y:S02]  /*00b0*/  LOP3.LUT R0, R0, 0x1fe, RZ, 0xc0, !PT ;  /* 0x000001fe00007812 */ /* 0x000fe400078ec0ff */
[----:B------:R-:W-:Y:S02]  /*00c0*/  SGXT R3, R3, 0x1 ;  /* 0x000000010303781a */ /* 0x000fe40000000200 */
[----:B------:R-:W-:-:S04]  /*00d0*/  LEA R0, R5, R0, 0x9 ;  /* 0x0000000005007211 */ /* 0x000fc800078e48ff */
[----:B------:R-:W-:-:S04]  /*00e0*/  LEA.HI R3, R3, R0, RZ, 0x8 ;  /* 0x0000000003037211 */ /* 0x000fc800078f40ff */
[----:B------:R-:W-:-:S04]  /*00f0*/  SHF.R.S32.HI R3, RZ, 0x8, R3 ;  /* 0x00000008ff037819 */ /* 0x000fc80000011403 */
[----:B------:R-:W-:-:S04]  /*0100*/  LEA.HI R2, R3, R3, RZ, 0x8 ;  /* 0x0000000303027211 */ /* 0x000fc800078f40ff */
[----:B------:R-:W-:-:S04]  /*0110*/  LOP3.LUT R2, R2, 0xffffff00, RZ, 0xc0, !PT ;  /* 0xffffff0002027812 */ /* 0x000fc800078ec0ff */
[----:B------:R-:W-:Y:S02]  /*0120*/  IADD3 R15, R3, -R2, RZ ;  /* 0x80000002030f7210 */ /* 0x000fe40007ffe0ff */
[----:B------:R-:W3:Y:S03]  /*0130*/  LDC.64 R2, c[0x0][0x210] ;  /* 0x00008400ff027b82 */ /* 0x000ee60000000a00 */
[----:B--2---:R-:W-:-:S06]  /*0140*/  IMAD.WIDE R12, R15, 0x4, R12 ;  /* 0x000000040f0c7825 */ /* 0x004fcc00078e020c */
[----:B------:R-:W2:Y:S01]  /*0150*/  LDG.E.EL R12, desc[UR4][R12.64] ;  /* 0x000000040c0c7981 */ /* 0x000ea2000c2e1900 */
[----:B------:R-:W-:Y:S01]  /*0160*/  SHF.R.S32.HI R5, RZ, 0x1f, R0 ;  /* 0x0000001fff057819 */ /* 0x000fe20000011400 */
[----:B----4-:R-:W-:-:S03]  /*0170*/  IMAD.WIDE R16, R15, 0x4, R16 ;  /* 0x000000040f107825 */ /* 0x010fc600078e0210 */
[----:B------:R-:W-:Y:S02]  /*0180*/  LEA.HI R14, R5, R0, RZ, 0x10 ;  /* 0x00000000050e7211 */ /* 0x000fe400078f80ff */
[----:B------:R-:W4:Y:S02]  /*0190*/  LDC.64 R4, c[0x0][0x240] ;  /* 0x00009000ff047b82 */ /* 0x000f240000000a00 */
[C---:B------:R-:W-:Y:S01]  /*01a0*/  SHF.L.U32 R18, R14.reuse, 0x1, RZ ;  /* 0x000000010e127819 */ /* 0x040fe200000006ff */
[----:B------:R1:W2:Y:S01]  /*01b0*/  LDG.E.EL R13, desc[UR4][R16.64] ;  /* 0x00000004100d7981 */ /* 0x0002a2000c2e1900 */
[----:B------:R-:W-:Y:S02]  /*01c0*/  LOP3.LUT R19, R14, 0xffff0000, RZ, 0xc0, !PT ;  /* 0xffff00000e137812 */ /* 0x000fe400078ec0ff */
[----:B------:R-:W-:Y:S01]  /*01d0*/  LOP3.LUT R18, R18, 0xfffe0000, RZ, 0xc0, !PT ;  /* 0xfffe000012127812 */ /* 0x000fe200078ec0ff */
[----:B---3--:R-:W-:-:S03]  /*01e0*/  IMAD.WIDE R2, R0, 0x4, R2 ;  /* 0x0000000400027825 */ /* 0x008fc600078e0202 */
[----:B------:R-:W-:-:S05]  /*01f0*/  IADD3 R19, R18, R0, -R19 ;  /* 0x0000000012137210 */ /* 0x000fca0007ffe813 */
[----:B-----5:R-:W-:Y:S02]  /*0200*/  IMAD.WIDE R18, R19, 0x4, R8 ;  /* 0x0000000413127825 */ /* 0x020fe400078e0208 */
[----:B------:R-:W3:Y:S02]  /*0210*/  LDG.E.64 R8, desc[UR4][R2.64] ;  /* 0x0000000402087981 */ /* 0x000ee4000c1e1b00 */
[C---:B0-----:R-:W-:Y:S02]  /*0220*/  IMAD.WIDE R20, R15.reuse, 0x4, R10 ;  /* 0x000000040f147825 */ /* 0x041fe400078e020a */
[----:B------:R-:W5:Y:S04]  /*0230*/  LDG.E.64 R10, desc[UR4][R18.64] ;  /* 0x00000004120a7981 */ /* 0x000f68000c1e1b00 */
[----:B------:R-:W5:Y:S01]  /*0240*/  LDG.E.EL R14, desc[UR4][R20.64] ;  /* 0x00000004140e7981 */ /* 0x000f62000c2e1900 */
[----:B-1----:R-:W-:-:S04]  /*0250*/  IMAD.WIDE R22, R15, 0x4, R6 ;  /* 0x000000040f167825 */ /* 0x002fc800078e0206 */
[----:B----4-:R-:W-:Y:S01]  /*0260*/  IMAD.WIDE R24, R15, 0x4, R4 ;  /* 0x000000040f187825 */ /* 0x010fe200078e0204 */
[----:B------:R-:W4:Y:S01]  /*0270*/  LDG.E.EL R6, desc[UR4][R22.64] ;  /* 0x0000000416067981 */ /* 0x000f22000c2e1900 */
[----:B------:R-:W-:Y:S01]  /*0280*/  HFMA2.MMA R16, -RZ, RZ, 1.625, 0 ;  /* 0x3e800000ff107435 */ /* 0x000fe200000001ff */
[----:B------:R-:W0:Y:S02]  /*0290*/  LDC.64 R4, c[0x0][0x248] ;  /* 0x00009200ff047b82 */ /* 0x000e240000000a00 */
[----:B------:R-:W4:Y:S01]  /*02a0*/  LDG.E.EL R7, desc[UR4][R24.64] ;  /* 0x0000000418077981 */ /* 0x000f22000c2e1900 */
[----:B0-----:R-:W-:-:S04]  /*02b0*/  IMAD.WIDE R4, R0, 0x4, R4 ;  /* 0x0000000400047825 */ /* 0x001fc800078e0204 */
[----:B--2---:R-:W-:-:S04]  /*02c0*/  FADD R12, R12, 9.9999997473787516356e-05 ;  /* 0x38d1b7170c0c7421 */ /* 0x004fc80000000000 */
[----:B------:R-:W0:Y:S02]  /*02d0*/  MUFU.SQRT R15, R12 ;  /* 0x0000000c000f7308 */ /* 0x000e240000002000 */
[C---:B0-----:R-:W-:Y:S02]  /*02e0*/  FSETP.GT.AND P0, PT, R15.reuse, 8.50705917302346158658e+37, PT ;  /* 0x7e8000000f00780b */ /* 0x041fe40003f04000 */
[----:B------:R-:W-:-:S11]  /*02f0*/  FSETP.GEU.AND P1, PT, R15, 1.175494350822287508e-38, PT ;  /* 0x008000000f00780b */ /* 0x000fd60003f2e000 */
[----:B------:R-:W-:-:S04]  /*0300*/  @P0 FMUL R15, R15, 0.25 ;  /* 0x3e8000000f0f0820 */ /* 0x000fc80000400000 */
[----:B------:R-:W-:-:S06]  /*0310*/  @!P1 FMUL R15, R15, 16777216 ;  /* 0x4b8000000f0f9820 */ /* 0x000fcc0000400000 */
[----:B------:R-:W0:Y:S01]  /*0320*/  MUFU.RCP R15, R15 ;  /* 0x0000000f000f7308 */ /* 0x000e220000001000 */
[----:B------:R-:W-:Y:S01]  /*0330*/  FSEL R16, R16, 1, P0 ;  /* 0x3f80000010107808 */ /* 0x000fe20000000000 */
[--C-:B---3--:R-:W-:Y:S01]  /*0340*/  FADD R8, R8, R13.reuse ;  /* 0x0000000d08087221 */ /* 0x108fe20000000000 */
[----:B------:R-:W-:-:S03]  /*0350*/  FADD R9, R9, R13 ;  /* 0x0000000d09097221 */ /* 0x000fc60000000000 */
[----:B------:R-:W-:Y:S01]  /*0360*/  @!P1 FMUL R16, R16, 16777216 ;  /* 0x4b80000010109820 */ /* 0x000fe20000400000 */
[----:B-----5:R-:W-:Y:S01]  /*0370*/  FADD R13, R10, R8 ;  /* 0x000000080a0d7221 */ /* 0x020fe20000000000 */
[----:B------:R-:W-:-:S03]  /*0380*/  FADD R11, R11, R9 ;  /* 0x000000090b0b7221 */ /* 0x000fc60000000000 */
[C---:B------:R-:W-:Y:S01]  /*0390*/  FADD R13, -R14.reuse, R13 ;  /* 0x0000000d0e0d7221 */ /* 0x040fe20000000100 */
[----:B------:R-:W-:Y:S01]  /*03a0*/  FADD R11, -R14, R11 ;  /* 0x0000000b0e0b7221 */ /* 0x000fe20000000100 */
[----:B0-----:R-:W-:-:S04]  /*03b0*/  FMUL R16, R15, R16 ;  /* 0x000000100f107220 */ /* 0x001fc80000400000 */
[-C--:B------:R-:W-:Y:S01]  /*03c0*/  FMUL R13, R13, R16.reuse ;  /* 0x000000100d0d7220 */ /* 0x080fe20000400000 */
[----:B------:R-:W-:-:S03]  /*03d0*/  FMUL R16, R11, R16 ;  /* 0x000000100b107220 */ /* 0x000fc60000400000 */
[C-C-:B----4-:R-:W-:Y:S01]  /*03e0*/  FFMA R10, R6.reuse, R13, R7.reuse ;  /* 0x0000000d060a7223 */ /* 0x150fe20000000007 */
[----:B------:R-:W-:Y:S01]  /*03f0*/  FFMA R11, R6, R16, R7 ;  /* 0x00000010060b7223 */ /* 0x000fe20000000007 */
[----:B------:R-:W-:Y:S04]  /*0400*/  STG.E.64 desc[UR4][R2.64], R8 ;  /* 0x0000000802007986 */ /* 0x000fe8000c101b04 */
[----:B------:R-:W-:Y:S01]  /*0410*/  STG.E.64 desc[UR4][R4.64], R10 ;  /* 0x0000000a04007986 */ /* 0x000fe2000c101b04 */
[----:B------:R-:W-:Y:S05]  /*0420*/  EXIT ;  /* 0x000000000000794d */ /* 0x000fea0003800000 */
.L_x_0:
[----:B------:R-:W-:-:S00]  /*0430*/  BRA `(.L_x_0) ;  /* 0xfffffffc00fc7947 */ /* 0x000fc0000383ffff */
[----:B------:R-:W-:-:S00]  /*0440*/  NOP ;  /* 0x0000000000007918 */ /* 0x000fc00000000000 */
        /* <DEDUP_REMOVED lines=11> */
.L_x_1:


//--------------------- .nv.global.init           --------------------------
	.section	.nv.global.init,"aw",@progbits
.nv.global.init:
	.type		_$_str,@object
	.size		_$_str,(_$_str_$_2 - _$_str)
_$_str:
        /*0000*/ 	.byte	0x5f, 0x5f, 0x43, 0x55, 0x44, 0x41, 0x5f, 0x46, 0x54, 0x5a, 0x00
	.type		_$_str_$_2,@object
	.size		_$_str_$_2,(.L_1 - _$_str_$_2)
_$_str_$_2:
        /*000b*/ 	.byte	0x5f, 0x5f, 0x43, 0x55, 0x44, 0x41, 0x5f, 0x50, 0x52, 0x45, 0x43, 0x5f, 0x53, 0x51, 0x52, 0x54
        /*001b*/ 	.byte	0x00
.L_1:


//--------------------- .nv.constant0.triton_poi_fused__native_batch_norm_legit_no_training_add_convolution_27 --------------------------
	.section	.nv.constant0.triton_poi_fused__native_batch_norm_legit_no_training_add_convolution_27,"a",@progbits
	.sectionflags	@""
	.align	4
.nv.constant0.triton_poi_fused__native_batch_norm_legit_no_training_add_convolution_27:
	.zero		596
